//
// Generated by NVIDIA NVVM Compiler
//
// Compiler Build ID: CL-36424714
// Cuda compilation tools, release 13.0, V13.0.88
// Based on NVVM 20.0.0
//

.version 9.0
.target sm_100
.address_size 64

	// .globl	_Z19spec_advance_kernelP6t_partiPK5t_fldS3_PS1_ifff

.visible .entry _Z19spec_advance_kernelP6t_partiPK5t_fldS3_PS1_ifff(
	.param .u64 .ptr .align 1 _Z19spec_advance_kernelP6t_partiPK5t_fldS3_PS1_ifff_param_0,
	.param .u32 _Z19spec_advance_kernelP6t_partiPK5t_fldS3_PS1_ifff_param_1,
	.param .u64 .ptr .align 1 _Z19spec_advance_kernelP6t_partiPK5t_fldS3_PS1_ifff_param_2,
	.param .u64 .ptr .align 1 _Z19spec_advance_kernelP6t_partiPK5t_fldS3_PS1_ifff_param_3,
	.param .u64 .ptr .align 1 _Z19spec_advance_kernelP6t_partiPK5t_fldS3_PS1_ifff_param_4,
	.param .u32 _Z19spec_advance_kernelP6t_partiPK5t_fldS3_PS1_ifff_param_5,
	.param .f32 _Z19spec_advance_kernelP6t_partiPK5t_fldS3_PS1_ifff_param_6,
	.param .f32 _Z19spec_advance_kernelP6t_partiPK5t_fldS3_PS1_ifff_param_7,
	.param .f32 _Z19spec_advance_kernelP6t_partiPK5t_fldS3_PS1_ifff_param_8
)
{
	.reg .pred 	%p<5>;
	.reg .b32 	%r<10>;
	.reg .b32 	%f<112>;
	.reg .b64 	%rd<18>;

	ld.param.u64 	%rd2, [_Z19spec_advance_kernelP6t_partiPK5t_fldS3_PS1_ifff_param_0];
	ld.param.u32 	%r4, [_Z19spec_advance_kernelP6t_partiPK5t_fldS3_PS1_ifff_param_1];
	ld.param.u32 	%r3, [_Z19spec_advance_kernelP6t_partiPK5t_fldS3_PS1_ifff_param_5];
	ld.param.f32 	%f1, [_Z19spec_advance_kernelP6t_partiPK5t_fldS3_PS1_ifff_param_6];
	ld.param.f32 	%f2, [_Z19spec_advance_kernelP6t_partiPK5t_fldS3_PS1_ifff_param_7];
	ld.param.f32 	%f3, [_Z19spec_advance_kernelP6t_partiPK5t_fldS3_PS1_ifff_param_8];
	mov.u32 	%r5, %ctaid.x;
	mov.u32 	%r6, %ntid.x;
	mov.u32 	%r7, %tid.x;
	mad.lo.s32 	%r1, %r5, %r6, %r7;
	setp.ge.s32 	%p1, %r1, %r4;
	@%p1 bra 	$L__BB0_3;
	cvta.to.global.u64 	%rd6, %rd2;
	mul.wide.s32 	%rd7, %r1, 20;
	add.s64 	%rd1, %rd6, %rd7;
	ld.global.u32 	%r2, [%rd1+4];
	setp.lt.s32 	%p2, %r2, 0;
	setp.ge.s32 	%p3, %r2, %r3;
	or.pred  	%p4, %p2, %p3;
	@%p4 bra 	$L__BB0_3;
	ld.param.u64 	%rd17, [_Z19spec_advance_kernelP6t_partiPK5t_fldS3_PS1_ifff_param_4];
	ld.param.u64 	%rd16, [_Z19spec_advance_kernelP6t_partiPK5t_fldS3_PS1_ifff_param_3];
	ld.param.u64 	%rd15, [_Z19spec_advance_kernelP6t_partiPK5t_fldS3_PS1_ifff_param_2];
	ld.global.f32 	%f4, [%rd1];
	mov.f32 	%f5, 0f3F800000;
	sub.f32 	%f6, %f5, %f4;
	cvta.to.global.u64 	%rd8, %rd15;
	mul.wide.u32 	%rd9, %r2, 12;
	add.s64 	%rd10, %rd8, %rd9;
	ld.global.f32 	%f7, [%rd10];
	ld.global.f32 	%f8, [%rd10+12];
	mul.f32 	%f9, %f4, %f8;
	fma.rn.f32 	%f10, %f6, %f7, %f9;
	ld.global.f32 	%f11, [%rd10+4];
	ld.global.f32 	%f12, [%rd10+16];
	mul.f32 	%f13, %f4, %f12;
	fma.rn.f32 	%f14, %f6, %f11, %f13;
	ld.global.f32 	%f15, [%rd10+8];
	ld.global.f32 	%f16, [%rd10+20];
	mul.f32 	%f17, %f4, %f16;
	fma.rn.f32 	%f18, %f6, %f15, %f17;
	cvta.to.global.u64 	%rd11, %rd16;
	add.s64 	%rd12, %rd11, %rd9;
	ld.global.f32 	%f19, [%rd12];
	ld.global.f32 	%f20, [%rd12+12];
	mul.f32 	%f21, %f4, %f20;
	fma.rn.f32 	%f22, %f6, %f19, %f21;
	ld.global.f32 	%f23, [%rd12+4];
	ld.global.f32 	%f24, [%rd12+16];
	mul.f32 	%f25, %f4, %f24;
	fma.rn.f32 	%f26, %f6, %f23, %f25;
	ld.global.f32 	%f27, [%rd12+8];
	ld.global.f32 	%f28, [%rd12+20];
	mul.f32 	%f29, %f4, %f28;
	fma.rn.f32 	%f30, %f6, %f27, %f29;
	ld.global.f32 	%f31, [%rd1+8];
	fma.rn.f32 	%f32, %f1, %f10, %f31;
	ld.global.f32 	%f33, [%rd1+12];
	fma.rn.f32 	%f34, %f1, %f14, %f33;
	ld.global.f32 	%f35, [%rd1+16];
	fma.rn.f32 	%f36, %f1, %f18, %f35;
	fma.rn.f32 	%f37, %f32, %f32, 0f3F800000;
	fma.rn.f32 	%f38, %f34, %f34, %f37;
	fma.rn.f32 	%f39, %f36, %f36, %f38;
	rsqrt.approx.f32 	%f40, %f39;
	mul.f32 	%f41, %f1, %f22;
	mul.f32 	%f42, %f41, %f40;
	mul.f32 	%f43, %f1, %f26;
	mul.f32 	%f44, %f43, %f40;
	mul.f32 	%f45, %f1, %f30;
	mul.f32 	%f46, %f45, %f40;
	mul.f32 	%f47, %f44, %f44;
	fma.rn.f32 	%f48, %f42, %f42, %f47;
	fma.rn.f32 	%f49, %f46, %f46, %f48;
	add.f32 	%f50, %f49, 0f3F800000;
	mov.f32 	%f51, 0f40000000;
	div.rn.f32 	%f52, %f51, %f50;
	mul.f32 	%f53, %f34, %f46;
	mul.f32 	%f54, %f36, %f44;
	sub.f32 	%f55, %f53, %f54;
	add.f32 	%f56, %f32, %f55;
	mul.f32 	%f57, %f36, %f42;
	mul.f32 	%f58, %f32, %f46;
	sub.f32 	%f59, %f57, %f58;
	add.f32 	%f60, %f34, %f59;
	mul.f32 	%f61, %f32, %f44;
	mul.f32 	%f62, %f34, %f42;
	sub.f32 	%f63, %f61, %f62;
	add.f32 	%f64, %f36, %f63;
	mul.f32 	%f65, %f46, %f60;
	mul.f32 	%f66, %f44, %f64;
	sub.f32 	%f67, %f65, %f66;
	mul.f32 	%f68, %f67, %f52;
	fma.rn.f32 	%f69, %f1, %f10, %f68;
	add.f32 	%f70, %f32, %f69;
	mul.f32 	%f71, %f42, %f64;
	mul.f32 	%f72, %f46, %f56;
	sub.f32 	%f73, %f71, %f72;
	mul.f32 	%f74, %f73, %f52;
	fma.rn.f32 	%f75, %f1, %f14, %f74;
	add.f32 	%f76, %f34, %f75;
	mul.f32 	%f77, %f44, %f56;
	mul.f32 	%f78, %f42, %f60;
	sub.f32 	%f79, %f77, %f78;
	mul.f32 	%f80, %f79, %f52;
	fma.rn.f32 	%f81, %f1, %f18, %f80;
	add.f32 	%f82, %f36, %f81;
	fma.rn.f32 	%f83, %f70, %f70, 0f3F800000;
	fma.rn.f32 	%f84, %f76, %f76, %f83;
	fma.rn.f32 	%f85, %f82, %f82, %f84;
	rsqrt.approx.f32 	%f86, %f85;
	mul.f32 	%f87, %f86, %f70;
	mul.f32 	%f88, %f86, %f76;
	mul.f32 	%f89, %f86, %f82;
	mul.f32 	%f90, %f2, %f87;
	add.f32 	%f91, %f4, %f90;
	cvt.rmi.f32.f32 	%f92, %f91;
	cvt.rzi.s32.f32 	%r8, %f92;
	fma.rn.f32 	%f93, %f90, 0f3F000000, %f4;
	cvta.to.global.u64 	%rd13, %rd17;
	add.s64 	%rd14, %rd13, %rd9;
	mul.f32 	%f94, %f3, %f90;
	sub.f32 	%f95, %f5, %f93;
	mul.f32 	%f96, %f94, %f95;
	atom.global.add.f32 	%f97, [%rd14], %f96;
	mul.f32 	%f98, %f94, %f93;
	atom.global.add.f32 	%f99, [%rd14+12], %f98;
	mul.f32 	%f100, %f3, %f88;
	mul.f32 	%f101, %f6, %f100;
	atom.global.add.f32 	%f102, [%rd14+4], %f101;
	mul.f32 	%f103, %f4, %f100;
	atom.global.add.f32 	%f104, [%rd14+16], %f103;
	mul.f32 	%f105, %f3, %f89;
	mul.f32 	%f106, %f6, %f105;
	atom.global.add.f32 	%f107, [%rd14+8], %f106;
	mul.f32 	%f108, %f4, %f105;
	atom.global.add.f32 	%f109, [%rd14+20], %f108;
	cvt.rn.f32.s32 	%f110, %r8;
	sub.f32 	%f111, %f91, %f110;
	st.global.f32 	[%rd1], %f111;
	add.s32 	%r9, %r8, %r2;
	st.global.u32 	[%rd1+4], %r9;
	st.global.f32 	[%rd1+8], %f70;
	st.global.f32 	[%rd1+12], %f76;
	st.global.f32 	[%rd1+16], %f82;
$L__BB0_3:
	ret;

}


// ===== COMPILED SASS (sm_100) =====

	.target	sm_100

	.elftype	@"ET_EXEC"


//--------------------- .note.nv.tkinfo           --------------------------
	.section	.note.nv.tkinfo,"",@"SHT_NOTE"
	.sectionflags	@"SHF_NOTE_NV_TKINFO"
	.tkinfo
        /*0018*/ 	.word	0x00000002
        /*0030*/ 	.string	""
        /*0030*/ 	.string	"ptxas"
        /*0030*/ 	.string	"Cuda compilation tools, release 13.0, V13.0.88"
        /*0030*/ 	.string	"Build cuda_13.0.r13.0/compiler.36424714_0"
        /*0030*/ 	.string	"-arch sm_100 -m 64 "



//--------------------- .note.nv.cuinfo           --------------------------
	.section	.note.nv.cuinfo,"",@"SHT_NOTE"
	.sectionflags	@"SHF_NOTE_NV_CUINFO"
        /*0018*/ 	.short	0x0002
        /*001a*/ 	.short	0x0064
        /*001c*/ 	.short	0x0082
	.zero		2


//--------------------- .nv.info                  --------------------------
	.section	.nv.info,"",@"SHT_CUDA_INFO"
	.align	4


	//----- nvinfo : EIATTR_REGCOUNT
	.align		4
        /*0000*/ 	.byte	0x04, 0x2f
        /*0002*/ 	.short	(.L_1 - .L_0)
	.align		4
.L_0:
        /*0004*/ 	.word	index@(_Z19spec_advance_kernelP6t_partiPK5t_fldS3_PS1_ifff)
        /*0008*/ 	.word	0x0000001e


	//----- nvinfo : EIATTR_FRAME_SIZE
	.align		4
.L_1:
        /*000c*/ 	.byte	0x04, 0x11
        /*000e*/ 	.short	(.L_3 - .L_2)
	.align		4
.L_2:
        /*0010*/ 	.word	index@($__internal_0_$__cuda_sm3x_div_rn_noftz_f32_slowpath)
        /*0014*/ 	.word	0x00000000


	//----- nvinfo : EIATTR_FRAME_SIZE
	.align		4
.L_3:
        /*0018*/ 	.byte	0x04, 0x11
        /*001a*/ 	.short	(.L_5 - .L_4)
	.align		4
.L_4:
        /*001c*/ 	.word	index@(_Z19spec_advance_kernelP6t_partiPK5t_fldS3_PS1_ifff)
        /*0020*/ 	.word	0x00000000


	//----- nvinfo : EIATTR_MIN_STACK_SIZE
	.align		4
.L_5:
        /*0024*/ 	.byte	0x04, 0x12
        /*0026*/ 	.short	(.L_7 - .L_6)
	.align		4
.L_6:
        /*0028*/ 	.word	index@(_Z19spec_advance_kernelP6t_partiPK5t_fldS3_PS1_ifff)
        /*002c*/ 	.word	0x00000000
.L_7:


//--------------------- .nv.compat                --------------------------
	.section	.nv.compat,"",@"SHT_CUDA_COMPAT_INFO"
	.align	4
        /*0000*/ 	.byte	0x02, 0x09, 0x00, 0x00, 0x02, 0x02, 0x01, 0x00, 0x02, 0x05, 0x05, 0x00, 0x03, 0x07, 0x01, 0x01
        /*0010*/ 	.byte	0x02, 0x03, 0x00, 0x00, 0x02, 0x06, 0x01, 0x00, 0x04, 0x0b, 0x08, 0x00, 0x01, 0x00, 0x00, 0x00
        /*0020*/ 	.byte	0x00, 0x00, 0x00, 0x00


//--------------------- .nv.info._Z19spec_advance_kernelP6t_partiPK5t_fldS3_PS1_ifff --------------------------
	.section	.nv.info._Z19spec_advance_kernelP6t_partiPK5t_fldS3_PS1_ifff,"",@"SHT_CUDA_INFO"
	.sectionflags	@""
	.align	4


	//----- nvinfo : EIATTR_CUDA_API_VERSION
	.align		4
        /*0000*/ 	.byte	0x04, 0x37
        /*0002*/ 	.short	(.L_9 - .L_8)
.L_8:
        /*0004*/ 	.word	0x00000082


	//----- nvinfo : EIATTR_KPARAM_INFO
	.align		4
.L_9:
        /*0008*/ 	.byte	0x04, 0x17
        /*000a*/ 	.short	(.L_11 - .L_10)
.L_10:
        /*000c*/ 	.word	0x00000000
        /*0010*/ 	.short	0x0008
        /*0012*/ 	.short	0x0034
        /*0014*/ 	.byte	0x00, 0xf0, 0x11, 0x00


	//----- nvinfo : EIATTR_KPARAM_INFO
	.align		4
.L_11:
        /*0018*/ 	.byte	0x04, 0x17
        /*001a*/ 	.short	(.L_13 - .L_12)
.L_12:
        /*001c*/ 	.word	0x00000000
        /*0020*/ 	.short	0x0007
        /*0022*/ 	.short	0x0030
        /*0024*/ 	.byte	0x00, 0xf0, 0x11, 0x00


	//----- nvinfo : EIATTR_KPARAM_INFO
	.align		4
.L_13:
        /*0028*/ 	.byte	0x04, 0x17
        /*002a*/ 	.short	(.L_15 - .L_14)
.L_14:
        /*002c*/ 	.word	0x00000000
        /*0030*/ 	.short	0x0006
        /*0032*/ 	.short	0x002c
        /*0034*/ 	.byte	0x00, 0xf0, 0x11, 0x00


	//----- nvinfo : EIATTR_KPARAM_INFO
	.align		4
.L_15:
        /*0038*/ 	.byte	0x04, 0x17
        /*003a*/ 	.short	(.L_17 - .L_16)
.L_16:
        /*003c*/ 	.word	0x00000000
        /*0040*/ 	.short	0x0005
        /*0042*/ 	.short	0x0028
        /*0044*/ 	.byte	0x00, 0xf0, 0x11, 0x00


	//----- nvinfo : EIATTR_KPARAM_INFO
	.align		4
.L_17:
        /*0048*/ 	.byte	0x04, 0x17
        /*004a*/ 	.short	(.L_19 - .L_18)
.L_18:
        /*004c*/ 	.word	0x00000000
        /*0050*/ 	.short	0x0004
        /*0052*/ 	.short	0x0020
        /*0054*/ 	.byte	0x00, 0xf5, 0x21, 0x00


	//----- nvinfo : EIATTR_KPARAM_INFO
	.align		4
.L_19:
        /*0058*/ 	.byte	0x04, 0x17
        /*005a*/ 	.short	(.L_21 - .L_20)
.L_20:
        /*005c*/ 	.word	0x00000000
        /*0060*/ 	.short	0x0003
        /*0062*/ 	.short	0x0018
        /*0064*/ 	.byte	0x00, 0xf5, 0x21, 0x00


	//----- nvinfo : EIATTR_KPARAM_INFO
	.align		4
.L_21:
        /*0068*/ 	.byte	0x04, 0x17
        /*006a*/ 	.short	(.L_23 - .L_22)
.L_22:
        /*006c*/ 	.word	0x00000000
        /*0070*/ 	.short	0x0002
        /*0072*/ 	.short	0x0010
        /*0074*/ 	.byte	0x00, 0xf5, 0x21, 0x00


	//----- nvinfo : EIATTR_KPARAM_INFO
	.align		4
.L_23:
        /*0078*/ 	.byte	0x04, 0x17
        /*007a*/ 	.short	(.L_25 - .L_24)
.L_24:
        /*007c*/ 	.word	0x00000000
        /*0080*/ 	.short	0x0001
        /*0082*/ 	.short	0x0008
        /*0084*/ 	.byte	0x00, 0xf0, 0x11, 0x00


	//----- nvinfo : EIATTR_KPARAM_INFO
	.align		4
.L_25:
        /*0088*/ 	.byte	0x04, 0x17
        /*008a*/ 	.short	(.L_27 - .L_26)
.L_26:
        /*008c*/ 	.word	0x00000000
        /*0090*/ 	.short	0x0000
        /*0092*/ 	.short	0x0000
        /*0094*/ 	.byte	0x00, 0xf5, 0x21, 0x00


	//----- nvinfo : EIATTR_SPARSE_MMA_MASK
	.align		4
.L_27:
        /*0098*/ 	.byte	0x03, 0x50
        /*009a*/ 	.short	0x0000


	//----- nvinfo : EIATTR_MAXREG_COUNT
	.align		4
        /*009c*/ 	.byte	0x03, 0x1b
        /*009e*/ 	.short	0x00ff


	//----- nvinfo : EIATTR_MERCURY_ISA_VERSION
	.align		4
        /*00a0*/ 	.byte	0x03, 0x5f
        /*00a2*/ 	.short	0x0101


	//----- nvinfo : EIATTR_VRC_CTA_INIT_COUNT
	.align		4
        /*00a4*/ 	.byte	0x02, 0x4a
	.zero		1
	.zero		1


	//----- nvinfo : EIATTR_EXIT_INSTR_OFFSETS
	.align		4
        /*00a8*/ 	.byte	0x04, 0x1c
        /*00aa*/ 	.short	(.L_29 - .L_28)


	//   ....[0]....
.L_28:
        /*00ac*/ 	.word	0x00000070


	//   ....[1]....
        /*00b0*/ 	.word	0x000000f0


	//   ....[2]....
        /*00b4*/ 	.word	0x00000960


	//----- nvinfo : EIATTR_CRS_STACK_SIZE
	.align		4
.L_29:
        /*00b8*/ 	.byte	0x04, 0x1e
        /*00ba*/ 	.short	(.L_31 - .L_30)
.L_30:
        /*00bc*/ 	.word	0x00000000


	//----- nvinfo : EIATTR_CBANK_PARAM_SIZE
	.align		4
.L_31:
        /*00c0*/ 	.byte	0x03, 0x19
        /*00c2*/ 	.short	0x0038


	//----- nvinfo : EIATTR_PARAM_CBANK
	.align		4
        /*00c4*/ 	.byte	0x04, 0x0a
        /*00c6*/ 	.short	(.L_33 - .L_32)
	.align		4
.L_32:
        /*00c8*/ 	.word	index@(.nv.constant0._Z19spec_advance_kernelP6t_partiPK5t_fldS3_PS1_ifff)
        /*00cc*/ 	.short	0x0380
        /*00ce*/ 	.short	0x0038


	//----- nvinfo : EIATTR_SW_WAR
	.align		4
.L_33:
        /*00d0*/ 	.byte	0x04, 0x36
        /*00d2*/ 	.short	(.L_35 - .L_34)
.L_34:
        /*00d4*/ 	.word	0x00000008
.L_35:


//--------------------- .nv.callgraph             --------------------------
	.section	.nv.callgraph,"",@"SHT_CUDA_CALLGRAPH"
	.align	4
	.sectionentsize	8
	.align		4
        /*0000*/ 	.word	0x00000000
	.align		4
        /*0004*/ 	.word	0xffffffff
	.align		4
        /*0008*/ 	.word	0x00000000
	.align		4
        /*000c*/ 	.word	0xfffffffe
	.align		4
        /*0010*/ 	.word	0x00000000
	.align		4
        /*0014*/ 	.word	0xfffffffd
	.align		4
        /*0018*/ 	.word	0x00000000
	.align		4
        /*001c*/ 	.word	0xfffffffc


//--------------------- .text._Z19spec_advance_kernelP6t_partiPK5t_fldS3_PS1_ifff --------------------------
	.section	.text._Z19spec_advance_kernelP6t_partiPK5t_fldS3_PS1_ifff,"ax",@progbits
	.align	128
        .global         _Z19spec_advance_kernelP6t_partiPK5t_fldS3_PS1_ifff
        .type           _Z19spec_advance_kernelP6t_partiPK5t_fldS3_PS1_ifff,@function
        .size           _Z19spec_advance_kernelP6t_partiPK5t_fldS3_PS1_ifff,(.L_x_15 - _Z19spec_advance_kernelP6t_partiPK5t_fldS3_PS1_ifff)
        .other          _Z19spec_advance_kernelP6t_partiPK5t_fldS3_PS1_ifff,@"STO_CUDA_ENTRY STV_DEFAULT"
_Z19spec_advance_kernelP6t_partiPK5t_fldS3_PS1_ifff:
.text._Z19spec_advance_kernelP6t_partiPK5t_fldS3_PS1_ifff:
[----:B------:R-:W-:Y:S01]  /*0000*/  LDC R1, c[0x0][0x37c] ;  /* 0x0000df00ff017b82 */ /* 0x000fe20000000800 */
[----:B------:R-:W0:Y:S07]  /*0010*/  S2R R0, SR_TID.X ;  /* 0x0000000000007919 */ /* 0x000e2e0000002100 */
[----:B------:R-:W0:Y:S01]  /*0020*/  S2UR UR4, SR_CTAID.X ;  /* 0x00000000000479c3 */ /* 0x000e220000002500 */
[----:B------:R-:W1:Y:S07]  /*0030*/  LDCU UR5, c[0x0][0x388] ;  /* 0x00007100ff0577ac */ /* 0x000e6e0008000800 */
[----:B------:R-:W0:Y:S02]  /*0040*/  LDC R5, c[0x0][0x360] ;  /* 0x0000d800ff057b82 */ /* 0x000e240000000800 */
[----:B0-----:R-:W-:-:S05]  /*0050*/  IMAD R5, R5, UR4, R0 ;  /* 0x0000000405057c24 */ /* 0x001fca000f8e0200 */
[----:B-1----:R-:W-:-:S13]  /*0060*/  ISETP.GE.AND P0, PT, R5, UR5, PT ;  /* 0x0000000505007c0c */ /* 0x002fda000bf06270 */
[----:B------:R-:W-:Y:S05]  /*0070*/  @P0 EXIT ;  /* 0x000000000000094d */ /* 0x000fea0003800000 */
[----:B------:R-:W0:Y:S01]  /*0080*/  LDC.64 R2, c[0x0][0x380] ;  /* 0x0000e000ff027b82 */ /* 0x000e220000000a00 */
[----:B------:R-:W1:Y:S01]  /*0090*/  LDCU.64 UR6, c[0x0][0x358] ;  /* 0x00006b00ff0677ac */ /* 0x000e620008000a00 */
[----:B------:R-:W2:Y:S01]  /*00a0*/  LDCU UR4, c[0x0][0x3a8] ;  /* 0x00007500ff0477ac */ /* 0x000ea20008000800 */
[----:B0-----:R-:W-:-:S05]  /*00b0*/  IMAD.WIDE R2, R5, 0x14, R2 ;  /* 0x0000001405027825 */ /* 0x001fca00078e0202 */
[----:B-1----:R-:W2:Y:S02]  /*00c0*/  LDG.E R5, desc[UR6][R2.64+0x4] ;  /* 0x0000040602057981 */ /* 0x002ea4000c1e1900 */
[----:B--2---:R-:W-:-:S04]  /*00d0*/  ISETP.GE.AND P0, PT, R5, UR4, PT ;  /* 0x0000000405007c0c */ /* 0x004fc8000bf06270 */
[----:B------:R-:W-:-:S13]  /*00e0*/  ISETP.LT.OR P0, PT, R5, RZ, P0 ;  /* 0x000000ff0500720c */ /* 0x000fda0000701670 */
[----:B------:R-:W-:Y:S05]  /*00f0*/  @P0 EXIT ;  /* 0x000000000000094d */ /* 0x000fea0003800000 */
[----:B------:R-:W0:Y:S01]  /*0100*/  LDC.64 R6, c[0x0][0x390] ;  /* 0x0000e400ff067b82 */ /* 0x000e220000000a00 */
[----:B------:R-:W2:Y:S01]  /*0110*/  LDG.E R4, desc[UR6][R2.64] ;  /* 0x0000000602047981 */ /* 0x000ea2000c1e1900 */
[----:B------:R-:W1:Y:S03]  /*0120*/  LDCU UR4, c[0x0][0x3ac] ;  /* 0x00007580ff0477ac */ /* 0x000e660008000800 */
[----:B------:R-:W1:Y:S03]  /*0130*/  LDG.E R9, desc[UR6][R2.64+0x8] ;  /* 0x0000080602097981 */ /* 0x000e66000c1e1900 */
[----:B------:R-:W3:Y:S01]  /*0140*/  LDC.64 R14, c[0x0][0x398] ;  /* 0x0000e600ff0e7b82 */ /* 0x000ee20000000a00 */
[----:B------:R-:W4:Y:S04]  /*0150*/  LDG.E R11, desc[UR6][R2.64+0xc] ;  /* 0x00000c06020b7981 */ /* 0x000f28000c1e1900 */
[----:B------:R-:W5:Y:S01]  /*0160*/  LDG.E R16, desc[UR6][R2.64+0x10] ;  /* 0x0000100602107981 */ /* 0x000f62000c1e1900 */
[----:B0-----:R-:W-:-:S05]  /*0170*/  IMAD.WIDE.U32 R6, R5, 0xc, R6 ;  /* 0x0000000c05067825 */ /* 0x001fca00078e0006 */
[----:B------:R-:W4:Y:S04]  /*0180*/  LDG.E R21, desc[UR6][R6.64+0xc] ;  /* 0x00000c0606157981 */ /* 0x000f28000c1e1900 */
[----:B------:R-:W5:Y:S04]  /*0190*/  LDG.E R23, desc[UR6][R6.64+0x10] ;  /* 0x0000100606177981 */ /* 0x000f68000c1e1900 */
[----:B------:R-:W5:Y:S04]  /*01a0*/  LDG.E R10, desc[UR6][R6.64] ;  /* 0x00000006060a7981 */ /* 0x000f68000c1e1900 */
[----:B------:R-:W5:Y:S04]  /*01b0*/  LDG.E R25, desc[UR6][R6.64+0x14] ;  /* 0x0000140606197981 */ /* 0x000f68000c1e1900 */
[----:B------:R-:W5:Y:S04]  /*01c0*/  LDG.E R8, desc[UR6][R6.64+0x4] ;  /* 0x0000040606087981 */ /* 0x000f68000c1e1900 */
[----:B------:R2:W5:Y:S01]  /*01d0*/  LDG.E R12, desc[UR6][R6.64+0x8] ;  /* 0x00000806060c7981 */ /* 0x000562000c1e1900 */
[----:B---3--:R-:W-:-:S05]  /*01e0*/  IMAD.WIDE.U32 R14, R5, 0xc, R14 ;  /* 0x0000000c050e7825 */ /* 0x008fca00078e000e */
[----:B------:R-:W3:Y:S04]  /*01f0*/  LDG.E R17, desc[UR6][R14.64+0x10] ;  /* 0x000010060e117981 */ /* 0x000ee8000c1e1900 */
[----:B------:R-:W3:Y:S04]  /*0200*/  LDG.E R19, desc[UR6][R14.64+0xc] ;  /* 0x00000c060e137981 */ /* 0x000ee8000c1e1900 */
[----:B------:R-:W3:Y:S04]  /*0210*/  LDG.E R0, desc[UR6][R14.64+0x4] ;  /* 0x000004060e007981 */ /* 0x000ee8000c1e1900 */
[----:B------:R-:W3:Y:S04]  /*0220*/  LDG.E R13, desc[UR6][R14.64+0x14] ;  /* 0x000014060e0d7981 */ /* 0x000ee8000c1e1900 */
[----:B------:R-:W3:Y:S04]  /*0230*/  LDG.E R18, desc[UR6][R14.64] ;  /* 0x000000060e127981 */ /* 0x000ee8000c1e1900 */
[----:B------:R0:W3:Y:S01]  /*0240*/  LDG.E R20, desc[UR6][R14.64+0x8] ;  /* 0x000008060e147981 */ /* 0x0000e2000c1e1900 */
[----:B------:R-:W-:Y:S01]  /*0250*/  BSSY.RECONVERGENT B1, `(.L_x_0) ;  /* 0x000002e000017945 */ /* 0x000fe20003800200 */
[C---:B--2---:R-:W-:Y:S01]  /*0260*/  FADD R7, -R4.reuse, 1 ;  /* 0x3f80000004077421 */ /* 0x044fe20000000100 */
[C---:B----4-:R-:W-:Y:S01]  /*0270*/  FMUL R6, R4.reuse, R21 ;  /* 0x0000001504067220 */ /* 0x050fe20000400000 */
[----:B-----5:R-:W-:-:S03]  /*0280*/  FMUL R23, R4, R23 ;  /* 0x0000001704177220 */ /* 0x020fc60000400000 */
[----:B------:R-:W-:Y:S01]  /*0290*/  FFMA R6, R7, R10, R6 ;  /* 0x0000000a07067223 */ /* 0x000fe20000000006 */
[----:B------:R-:W-:-:S03]  /*02a0*/  FMUL R25, R4, R25 ;  /* 0x0000001904197220 */ /* 0x000fc60000400000 */
[----:B-1----:R-:W-:Y:S01]  /*02b0*/  FFMA R10, R6, UR4, R9 ;  /* 0x00000004060a7c23 */ /* 0x002fe20008000009 */
[----:B------:R-:W-:-:S03]  /*02c0*/  FFMA R8, R7, R8, R23 ;  /* 0x0000000807087223 */ /* 0x000fc60000000017 */
[----:B0-----:R-:W-:Y:S01]  /*02d0*/  FFMA R15, R10, R10, 1 ;  /* 0x3f8000000a0f7423 */ /* 0x001fe2000000000a */
[----:B------:R-:W-:Y:S01]  /*02e0*/  FFMA R9, R7, R12, R25 ;  /* 0x0000000c07097223 */ /* 0x000fe20000000019 */
[----:B------:R-:W-:-:S03]  /*02f0*/  FFMA R12, R8, UR4, R11 ;  /* 0x00000004080c7c23 */ /* 0x000fc6000800000b */
[----:B------:R-:W-:Y:S01]  /*0300*/  FFMA R11, R9, UR4, R16 ;  /* 0x00000004090b7c23 */ /* 0x000fe20008000010 */
[----:B------:R-:W-:-:S04]  /*0310*/  FFMA R14, R12, R12, R15 ;  /* 0x0000000c0c0e7223 */ /* 0x000fc8000000000f */
[----:B------:R-:W-:-:S05]  /*0320*/  FFMA R15, R11, R11, R14 ;  /* 0x0000000b0b0f7223 */ /* 0x000fca000000000e */
[----:B------:R-:W-:-:S13]  /*0330*/  FSETP.GEU.AND P0, PT, |R15|, 1.175494350822287508e-38, PT ;  /* 0x008000000f00780b */ /* 0x000fda0003f0e200 */
[----:B------:R-:W-:-:S04]  /*0340*/  @!P0 FMUL R15, R15, 16777216 ;  /* 0x4b8000000f0f8820 */ /* 0x000fc80000400000 */
[----:B------:R-:W0:Y:S01]  /*0350*/  MUFU.RSQ R14, R15 ;  /* 0x0000000f000e7308 */ /* 0x000e220000001400 */
[C---:B---3--:R-:W-:Y:S01]  /*0360*/  FMUL R16, R4.reuse, R17 ;  /* 0x0000001104107220 */ /* 0x048fe20000400000 */
[----:B------:R-:W-:-:S03]  /*0370*/  FMUL R19, R4, R19 ;  /* 0x0000001304137220 */ /* 0x000fc60000400000 */
[C---:B------:R-:W-:Y:S01]  /*0380*/  FFMA R0, R7.reuse, R0, R16 ;  /* 0x0000000007007223 */ /* 0x040fe20000000010 */
[----:B------:R-:W-:Y:S01]  /*0390*/  FMUL R16, R4, R13 ;  /* 0x0000000d04107220 */ /* 0x000fe20000400000 */
[C---:B------:R-:W-:Y:S02]  /*03a0*/  FFMA R18, R7.reuse, R18, R19 ;  /* 0x0000001207127223 */ /* 0x040fe40000000013 */
[----:B------:R-:W-:Y:S01]  /*03b0*/  FMUL R13, R0, UR4 ;  /* 0x00000004000d7c20 */ /* 0x000fe20008400000 */
[----:B------:R-:W-:Y:S01]  /*03c0*/  FFMA R16, R7, R20, R16 ;  /* 0x0000001407107223 */ /* 0x000fe20000000010 */
[----:B------:R-:W-:Y:S01]  /*03d0*/  FMUL R17, R18, UR4 ;  /* 0x0000000412117c20 */ /* 0x000fe20008400000 */
[----:B0-----:R-:W-:-:S04]  /*03e0*/  @!P0 FMUL R14, R14, 4096 ;  /* 0x458000000e0e8820 */ /* 0x001fc80000400000 */
[----:B------:R-:W-:Y:S01]  /*03f0*/  FMUL R13, R14, R13 ;  /* 0x0000000d0e0d7220 */ /* 0x000fe20000400000 */
[----:B------:R-:W-:Y:S01]  /*0400*/  FMUL R19, R16, UR4 ;  /* 0x0000000410137c20 */ /* 0x000fe20008400000 */
[C---:B------:R-:W-:Y:S02]  /*0410*/  FMUL R15, R14.reuse, R17 ;  /* 0x000000110e0f7220 */ /* 0x040fe40000400000 */
[----:B------:R-:W-:Y:S01]  /*0420*/  FMUL R0, R13, R13 ;  /* 0x0000000d0d007220 */ /* 0x000fe20000400000 */
[----:B------:R-:W-:-:S03]  /*0430*/  FMUL R17, R14, R19 ;  /* 0x000000130e117220 */ /* 0x000fc60000400000 */
[----:B------:R-:W-:-:S04]  /*0440*/  FFMA R0, R15, R15, R0 ;  /* 0x0000000f0f007223 */ /* 0x000fc80000000000 */
[----:B------:R-:W-:-:S04]  /*0450*/  FFMA R0, R17, R17, R0 ;  /* 0x0000001111007223 */ /* 0x000fc80000000000 */
[----:B------:R-:W-:-:S04]  /*0460*/  FADD R18, R0, 1 ;  /* 0x3f80000000127421 */ /* 0x000fc80000000000 */
[----:B------:R-:W0:Y:S01]  /*0470*/  MUFU.RCP R19, R18 ;  /* 0x0000001200137308 */ /* 0x000e220000001000 */
[----:B------:R-:W-:Y:S02]  /*0480*/  UMOV UR4, 0x40000000 ;  /* 0x4000000000047882 */ /* 0x000fe40000000000 */
[----:B------:R-:W-:-:S05]  /*0490*/  MOV R21, UR4 ;  /* 0x0000000400157c02 */ /* 0x000fca0008000f00 */
[----:B------:R-:W1:Y:S01]  /*04a0*/  FCHK P0, R21, R18 ;  /* 0x0000001215007302 */ /* 0x000e620000000000 */
[----:B0-----:R-:W-:-:S04]  /*04b0*/  FFMA R0, -R18, R19, 1 ;  /* 0x3f80000012007423 */ /* 0x001fc80000000113 */
[----:B------:R-:W-:-:S04]  /*04c0*/  FFMA R0, R19, R0, R19 ;  /* 0x0000000013007223 */ /* 0x000fc80000000013 */
[----:B------:R-:W-:-:S04]  /*04d0*/  FFMA R19, R0, 2, RZ ;  /* 0x4000000000137823 */ /* 0x000fc800000000ff */
[----:B------:R-:W-:-:S04]  /*04e0*/  FFMA R14, -R18, R19, 2 ;  /* 0x40000000120e7423 */ /* 0x000fc80000000113 */
[----:B------:R-:W-:Y:S01]  /*04f0*/  FFMA R0, R0, R14, R19 ;  /* 0x0000000e00007223 */ /* 0x000fe20000000013 */
[----:B-1----:R-:W-:Y:S06]  /*0500*/  @!P0 BRA `(.L_x_1) ;  /* 0x0000000000088947 */ /* 0x002fec0003800000 */
[----:B------:R-:W-:-:S07]  /*0510*/  MOV R14, 0x530 ;  /* 0x00000530000e7802 */ /* 0x000fce0000000f00 */
[----:B------:R-:W-:Y:S05]  /*0520*/  CALL.REL.NOINC `($__internal_0_$__cuda_sm3x_div_rn_noftz_f32_slowpath) ;  /* 0x0000000400107944 */ /* 0x000fea0003c00000 */
.L_x_1:
[----:B------:R-:W-:Y:S05]  /*0530*/  BSYNC.RECONVERGENT B1 ;  /* 0x0000000000017941 */ /* 0x000fea0003800200 */
.L_x_0:
[----:B------:R-:W-:Y:S01]  /*0540*/  FMUL R21, R12, R15 ;  /* 0x0000000f0c157220 */ /* 0x000fe20000400000 */
[C---:B------:R-:W-:Y:S01]  /*0550*/  FMUL R19, R11.reuse, R13 ;  /* 0x0000000d0b137220 */ /* 0x040fe20000400000 */
[C---:B------:R-:W-:Y:S01]  /*0560*/  FMUL R14, R10.reuse, R17 ;  /* 0x000000110a0e7220 */ /* 0x040fe20000400000 */
[----:B------:R-:W0:Y:S01]  /*0570*/  LDCU UR4, c[0x0][0x3ac] ;  /* 0x00007580ff0477ac */ /* 0x000e220008000800 */
[----:B------:R-:W-:Y:S01]  /*0580*/  FFMA R16, R10, R13, -R21 ;  /* 0x0000000d0a107223 */ /* 0x000fe20000000815 */
[----:B------:R-:W-:Y:S01]  /*0590*/  FFMA R19, R12, R17, -R19 ;  /* 0x000000110c137223 */ /* 0x000fe20000000813 */
[C---:B------:R-:W-:Y:S02]  /*05a0*/  FFMA R21, R11.reuse, R15, -R14 ;  /* 0x0000000f0b157223 */ /* 0x040fe4000000080e */
[----:B------:R-:W-:Y:S01]  /*05b0*/  FADD R18, R11, R16 ;  /* 0x000000100b127221 */ /* 0x000fe20000000000 */
[----:B------:R-:W-:Y:S01]  /*05c0*/  FADD R14, R10, R19 ;  /* 0x000000130a0e7221 */ /* 0x000fe20000000000 */
[----:B------:R-:W-:-:S02]  /*05d0*/  FADD R16, R12, R21 ;  /* 0x000000150c107221 */ /* 0x000fc40000000000 */
[----:B------:R-:W-:Y:S01]  /*05e0*/  FMUL R20, R13, R18 ;  /* 0x000000120d147220 */ /* 0x000fe20000400000 */
[----:B------:R-:W-:-:S03]  /*05f0*/  FMUL R22, R17, R14 ;  /* 0x0000000e11167220 */ /* 0x000fc60000400000 */
[-C--:B------:R-:W-:Y:S01]  /*0600*/  FFMA R17, R17, R16.reuse, -R20 ;  /* 0x0000001011117223 */ /* 0x080fe20000000814 */
[C---:B------:R-:W-:Y:S01]  /*0610*/  FMUL R16, R15.reuse, R16 ;  /* 0x000000100f107220 */ /* 0x040fe20000400000 */
[----:B------:R-:W-:Y:S02]  /*0620*/  FFMA R15, R15, R18, -R22 ;  /* 0x000000120f0f7223 */ /* 0x000fe40000000816 */
[----:B------:R-:W-:Y:S01]  /*0630*/  FMUL R17, R17, R0 ;  /* 0x0000000011117220 */ /* 0x000fe20000400000 */
[----:B------:R-:W-:Y:S01]  /*0640*/  FFMA R19, R13, R14, -R16 ;  /* 0x0000000e0d137223 */ /* 0x000fe20000000810 */
[-C--:B------:R-:W-:Y:S02]  /*0650*/  FMUL R15, R15, R0.reuse ;  /* 0x000000000f0f7220 */ /* 0x080fe40000400000 */
[----:B0-----:R-:W-:Y:S01]  /*0660*/  FFMA R13, R6, UR4, R17 ;  /* 0x00000004060d7c23 */ /* 0x001fe20008000011 */
[----:B------:R-:W-:Y:S01]  /*0670*/  FMUL R0, R19, R0 ;  /* 0x0000000013007220 */ /* 0x000fe20000400000 */
[----:B------:R-:W-:-:S02]  /*0680*/  FFMA R15, R8, UR4, R15 ;  /* 0x00000004080f7c23 */ /* 0x000fc4000800000f */
[----:B------:R-:W-:Y:S01]  /*0690*/  FADD R13, R10, R13 ;  /* 0x0000000d0a0d7221 */ /* 0x000fe20000000000 */
[----:B------:R-:W-:Y:S01]  /*06a0*/  FFMA R0, R9, UR4, R0 ;  /* 0x0000000409007c23 */ /* 0x000fe20008000000 */
[----:B------:R-:W-:Y:S01]  /*06b0*/  FADD R15, R12, R15 ;  /* 0x0000000f0c0f7221 */ /* 0x000fe20000000000 */
[----:B------:R-:W0:Y:S01]  /*06c0*/  LDCU.64 UR4, c[0x0][0x3b0] ;  /* 0x00007600ff0477ac */ /* 0x000e220008000a00 */
[----:B------:R-:W-:Y:S01]  /*06d0*/  FFMA R6, R13, R13, 1 ;  /* 0x3f8000000d067423 */ /* 0x000fe2000000000d */
[----:B------:R-:W-:Y:S01]  /*06e0*/  FADD R11, R11, R0 ;  /* 0x000000000b0b7221 */ /* 0x000fe20000000000 */
[----:B------:R-:W1:Y:S02]  /*06f0*/  LDC.64 R8, c[0x0][0x3a0] ;  /* 0x0000e800ff087b82 */ /* 0x000e640000000a00 */
[----:B------:R-:W-:-:S04]  /*0700*/  FFMA R6, R15, R15, R6 ;  /* 0x0000000f0f067223 */ /* 0x000fc80000000006 */
[----:B------:R-:W-:-:S05]  /*0710*/  FFMA R6, R11, R11, R6 ;  /* 0x0000000b0b067223 */ /* 0x000fca0000000006 */
[----:B------:R-:W-:-:S13]  /*0720*/  FSETP.GEU.AND P0, PT, |R6|, 1.175494350822287508e-38, PT ;  /* 0x008000000600780b */ /* 0x000fda0003f0e200 */
[----:B------:R-:W-:Y:S01]  /*0730*/  @!P0 FMUL R6, R6, 16777216 ;  /* 0x4b80000006068820 */ /* 0x000fe20000400000 */
[----:B-1----:R-:W-:-:S03]  /*0740*/  IMAD.WIDE.U32 R8, R5, 0xc, R8 ;  /* 0x0000000c05087825 */ /* 0x002fc600078e0008 */
[----:B------:R-:W1:Y:S02]  /*0750*/  MUFU.RSQ R0, R6 ;  /* 0x0000000600007308 */ /* 0x000e640000001400 */
[----:B-1----:R-:W-:-:S04]  /*0760*/  @!P0 FMUL R0, R0, 4096 ;  /* 0x4580000000008820 */ /* 0x002fc80000400000 */
[----:B------:R-:W-:-:S04]  /*0770*/  FMUL R10, R13, R0 ;  /* 0x000000000d0a7220 */ /* 0x000fc80000400000 */
[----:B0-----:R-:W-:Y:S01]  /*0780*/  FMUL R17, R10, UR4 ;  /* 0x000000040a117c20 */ /* 0x001fe20008400000 */
[-C--:B------:R-:W-:Y:S01]  /*0790*/  FMUL R10, R15, R0.reuse ;  /* 0x000000000f0a7220 */ /* 0x080fe20000400000 */
[----:B------:R-:W-:Y:S02]  /*07a0*/  FMUL R0, R11, R0 ;  /* 0x000000000b007220 */ /* 0x000fe40000400000 */
[C---:B------:R-:W-:Y:S01]  /*07b0*/  FFMA R12, R17.reuse, 0.5, R4 ;  /* 0x3f000000110c7823 */ /* 0x040fe20000000004 */
[----:B------:R-:W-:Y:S01]  /*07c0*/  FMUL R10, R10, UR5 ;  /* 0x000000050a0a7c20 */ /* 0x000fe20008400000 */
[----:B------:R-:W-:Y:S01]  /*07d0*/  FMUL R0, R0, UR5 ;  /* 0x0000000500007c20 */ /* 0x000fe20008400000 */
[----:B------:R-:W-:Y:S01]  /*07e0*/  FMUL R19, R17, UR5 ;  /* 0x0000000511137c20 */ /* 0x000fe20008400000 */
[----:B------:R-:W-:Y:S01]  /*07f0*/  FADD R14, -R12, 1 ;  /* 0x3f8000000c0e7421 */ /* 0x000fe20000000100 */
[C---:B------:R-:W-:Y:S01]  /*0800*/  FMUL R25, R4.reuse, R10 ;  /* 0x0000000a04197220 */ /* 0x040fe20000400000 */
[C---:B------:R-:W-:Y:S01]  /*0810*/  FMUL R27, R4.reuse, R0 ;  /* 0x00000000041b7220 */ /* 0x040fe20000400000 */
[----:B------:R-:W-:Y:S01]  /*0820*/  FADD R4, R4, R17 ;  /* 0x0000001104047221 */ /* 0x000fe20000000000 */
[C---:B------:R-:W-:Y:S01]  /*0830*/  FMUL R23, R7.reuse, R10 ;  /* 0x0000000a07177220 */ /* 0x040fe20000400000 */
[----:B------:R-:W-:Y:S01]  /*0840*/  FMUL R7, R7, R0 ;  /* 0x0000000007077220 */ /* 0x000fe20000400000 */
[----:B------:R-:W-:Y:S01]  /*0850*/  FMUL R21, R19, R14 ;  /* 0x0000000e13157220 */ /* 0x000fe20000400000 */
[----:B------:R-:W0:Y:S01]  /*0860*/  F2I.FLOOR.NTZ R0, R4 ;  /* 0x0000000400007305 */ /* 0x000e220000207100 */
[----:B------:R-:W-:-:S03]  /*0870*/  FMUL R19, R12, R19 ;  /* 0x000000130c137220 */ /* 0x000fc60000400000 */
[----:B------:R-:W-:Y:S04]  /*0880*/  REDG.E.ADD.F32.FTZ.RN.STRONG.GPU desc[UR6][R8.64], R21 ;  /* 0x00000015080079a6 */ /* 0x000fe8000c12f306 */
[----:B------:R-:W-:Y:S04]  /*0890*/  REDG.E.ADD.F32.FTZ.RN.STRONG.GPU desc[UR6][R8.64+0xc], R19 ;  /* 0x00000c13080079a6 */ /* 0x000fe8000c12f306 */
[----:B------:R-:W-:Y:S01]  /*08a0*/  REDG.E.ADD.F32.FTZ.RN.STRONG.GPU desc[UR6][R8.64+0x4], R23 ;  /* 0x00000417080079a6 */ /* 0x000fe2000c12f306 */
[----:B0-----:R-:W-:-:S03]  /*08b0*/  I2FP.F32.S32 R17, R0 ;  /* 0x0000000000117245 */ /* 0x001fc60000201400 */
[----:B------:R-:W-:Y:S01]  /*08c0*/  REDG.E.ADD.F32.FTZ.RN.STRONG.GPU desc[UR6][R8.64+0x10], R25 ;  /* 0x00001019080079a6 */ /* 0x000fe2000c12f306 */
[----:B------:R-:W-:Y:S01]  /*08d0*/  IADD3 R5, PT, PT, R5, R0, RZ ;  /* 0x0000000005057210 */ /* 0x000fe20007ffe0ff */
[----:B------:R-:W-:Y:S02]  /*08e0*/  FADD R17, R4, -R17 ;  /* 0x8000001104117221 */ /* 0x000fe40000000000 */
[----:B------:R-:W-:Y:S04]  /*08f0*/  REDG.E.ADD.F32.FTZ.RN.STRONG.GPU desc[UR6][R8.64+0x8], R7 ;  /* 0x00000807080079a6 */ /* 0x000fe8000c12f306 */
[----:B------:R-:W-:Y:S04]  /*0900*/  REDG.E.ADD.F32.FTZ.RN.STRONG.GPU desc[UR6][R8.64+0x14], R27 ;  /* 0x0000141b080079a6 */ /* 0x000fe8000c12f306 */
[----:B------:R-:W-:Y:S04]  /*0910*/  STG.E desc[UR6][R2.64], R17 ;  /* 0x0000001102007986 */ /* 0x000fe8000c101906 */
[----:B------:R-:W-:Y:S04]  /*0920*/  STG.E desc[UR6][R2.64+0x4], R5 ;  /* 0x0000040502007986 */ /* 0x000fe8000c101906 */
[----:B------:R-:W-:Y:S04]  /*0930*/  STG.E desc[UR6][R2.64+0x8], R13 ;  /* 0x0000080d02007986 */ /* 0x000fe8000c101906 */
[----:B------:R-:W-:Y:S04]  /*0940*/  STG.E desc[UR6][R2.64+0xc], R15 ;  /* 0x00000c0f02007986 */ /* 0x000fe8000c101906 */
[----:B------:R-:W-:Y:S01]  /*0950*/  STG.E desc[UR6][R2.64+0x10], R11 ;  /* 0x0000100b02007986 */ /* 0x000fe2000c101906 */
[----:B------:R-:W-:Y:S05]  /*0960*/  EXIT ;  /* 0x000000000000794d */ /* 0x000fea0003800000 */
        .weak           $__internal_0_$__cuda_sm3x_div_rn_noftz_f32_slowpath
        .type           $__internal_0_$__cuda_sm3x_div_rn_noftz_f32_slowpath,@function
        .size           $__internal_0_$__cuda_sm3x_div_rn_noftz_f32_slowpath,(.L_x_15 - $__internal_0_$__cuda_sm3x_div_rn_noftz_f32_slowpath)
$__internal_0_$__cuda_sm3x_div_rn_noftz_f32_slowpath:
[----:B------:R-:W-:Y:S01]  /*0970*/  SHF.R.U32.HI R16, RZ, 0x17, R18 ;  /* 0x00000017ff107819 */ /* 0x000fe20000011612 */
[----:B------:R-:W-:Y:S04]  /*0980*/  BSSY.RECONVERGENT B0, `(.L_x_2) ;  /* 0x000005d000007945 */ /* 0x000fe80003800200 */
[----:B------:R-:W-:Y:S01]  /*0990*/  BSSY.RELIABLE B2, `(.L_x_3) ;  /* 0x000001b000027945 */ /* 0x000fe20003800100 */
[----:B------:R-:W-:Y:S02]  /*09a0*/  MOV R21, R18 ;  /* 0x0000001200157202 */ /* 0x000fe40000000f00 */
[----:B------:R-:W-:-:S04]  /*09b0*/  LOP3.LUT R16, R16, 0xff, RZ, 0xc0, !PT ;  /* 0x000000ff10107812 */ /* 0x000fc800078ec0ff */
[----:B------:R-:W-:-:S04]  /*09c0*/  IADD3 R20, PT, PT, R16, -0x1, RZ ;  /* 0xffffffff10147810 */ /* 0x000fc80007ffe0ff */
[----:B------:R-:W-:-:S13]  /*09d0*/  ISETP.GT.U32.AND P0, PT, R20, 0xfd, PT ;  /* 0x000000fd1400780c */ /* 0x000fda0003f04070 */
[----:B------:R-:W-:Y:S01]  /*09e0*/  @!P0 MOV R19, RZ ;  /* 0x000000ff00138202 */ /* 0x000fe20000000f00 */
[----:B------:R-:W-:Y:S06]  /*09f0*/  @!P0 BRA `(.L_x_4) ;  /* 0x0000000000508947 */ /* 0x000fec0003800000 */
[----:B------:R-:W-:Y:S02]  /*0a00*/  FSETP.GTU.FTZ.AND P0, PT, |R18|, +INF , PT ;  /* 0x7f8000001200780b */ /* 0x000fe40003f1c200 */
[----:B------:R-:W-:-:S11]  /*0a10*/  MOV R0, R18 ;  /* 0x0000001200007202 */ /* 0x000fd60000000f00 */
[----:B------:R-:W-:Y:S05]  /*0a20*/  @P0 BREAK.RELIABLE B2 ;  /* 0x0000000000020942 */ /* 0x000fea0003800100 */
[----:B------:R-:W-:Y:S05]  /*0a30*/  @P0 BRA `(.L_x_5) ;  /* 0x0000000400400947 */ /* 0x000fea0003800000 */
[----:B------:R-:W-:-:S05]  /*0a40*/  HFMA2 R18, -RZ, RZ, 2, 0 ;  /* 0x40000000ff127431 */ /* 0x000fca00000001ff */
[----:B------:R-:W-:-:S13]  /*0a50*/  LOP3.LUT P0, RZ, R21, 0x7fffffff, R18, 0xc8, !PT ;  /* 0x7fffffff15ff7812 */ /* 0x000fda000780c812 */
[----:B------:R-:W-:Y:S05]  /*0a60*/  @!P0 BREAK.RELIABLE B2 ;  /* 0x0000000000028942 */ /* 0x000fea0003800100 */
[----:B------:R-:W-:Y:S05]  /*0a70*/  @!P0 BRA `(.L_x_6) ;  /* 0x0000000400288947 */ /* 0x000fea0003800000 */
[----:B------:R-:W-:Y:S02]  /*0a80*/  FSETP.NEU.FTZ.AND P0, PT, |R0|, +INF , PT ;  /* 0x7f8000000000780b */ /* 0x000fe40003f1d200 */
[----:B------:R-:W-:-:S04]  /*0a90*/  LOP3.LUT P1, RZ, R18, 0x7fffffff, RZ, 0xc0, !PT ;  /* 0x7fffffff12ff7812 */ /* 0x000fc8000782c0ff */
[----:B------:R-:W-:-:S13]  /*0aa0*/  PLOP3.LUT P0, PT, P0, P1, PT, 0x2f, 0xf2 ;  /* 0x0000000000f2781c */ /* 0x000fda0000702577 */
[----:B------:R-:W-:Y:S05]  /*0ab0*/  @P0 BREAK.RELIABLE B2 ;  /* 0x0000000000020942 */ /* 0x000fea0003800100 */
[----:B------:R-:W-:Y:S05]  /*0ac0*/  @P0 BRA `(.L_x_7) ;  /* 0x00000004000c0947 */ /* 0x000fea0003800000 */
[----:B------:R-:W-:-:S13]  /*0ad0*/  LOP3.LUT P0, RZ, R21, 0x7fffffff, RZ, 0xc0, !PT ;  /* 0x7fffffff15ff7812 */ /* 0x000fda000780c0ff */
[----:B------:R-:W-:Y:S05]  /*0ae0*/  @!P0 BREAK.RELIABLE B2 ;  /* 0x0000000000028942 */ /* 0x000fea0003800100 */
[----:B------:R-:W-:Y:S05]  /*0af0*/  @!P0 BRA `(.L_x_8) ;  /* 0x0000000000f48947 */ /* 0x000fea0003800000 */
[----:B------:R-:W-:Y:S02]  /*0b00*/  ISETP.GE.AND P0, PT, R20, RZ, PT ;  /* 0x000000ff1400720c */ /* 0x000fe40003f06270 */
[----:B------:R-:W-:-:S11]  /*0b10*/  MOV R19, RZ ;  /* 0x000000ff00137202 */ /* 0x000fd60000000f00 */
[----:B------:R-:W-:Y:S01]  /*0b20*/  @!P0 FFMA R21, R0, 1.84467440737095516160e+19, RZ ;  /* 0x5f80000000158823 */ /* 0x000fe200000000ff */
[----:B------:R-:W-:-:S07]  /*0b30*/  @!P0 IADD3 R19, PT, PT, R19, 0x40, RZ ;  /* 0x0000004013138810 */ /* 0x000fce0007ffe0ff */
.L_x_4:
[----:B------:R-:W-:Y:S05]  /*0b40*/  BSYNC.RELIABLE B2 ;  /* 0x0000000000027941 */ /* 0x000fea0003800100 */
.L_x_3:
[----:B------:R-:W-:Y:S01]  /*0b50*/  LEA R0, R16, 0xc0800000, 0x17 ;  /* 0xc080000010007811 */ /* 0x000fe200078eb8ff */
[----:B------:R-:W-:Y:S01]  /*0b60*/  UMOV UR4, 0x40000000 ;  /* 0x4000000000047882 */ /* 0x000fe20000000000 */
[----:B------:R-:W-:Y:S01]  /*0b70*/  IADD3 R19, PT, PT, R19, 0x80, -R16 ;  /* 0x0000008013137810 */ /* 0x000fe20007ffe810 */
[----:B------:R-:W-:Y:S01]  /*0b80*/  UIADD3 UR4, UPT, UPT, UR4, -0x800000, URZ ;  /* 0xff80000004047890 */ /* 0x000fe2000fffe0ff */
[----:B------:R-:W-:Y:S01]  /*0b90*/  IADD3 R20, PT, PT, -R0, R21, RZ ;  /* 0x0000001500147210 */ /* 0x000fe20007ffe1ff */
[----:B------:R-:W-:Y:S03]  /*0ba0*/  BSSY.RECONVERGENT B2, `(.L_x_9) ;  /* 0x0000031000027945 */ /* 0x000fe60003800200 */
[----:B------:R-:W0:Y:S01]  /*0bb0*/  MUFU.RCP R0, R20 ;  /* 0x0000001400007308 */ /* 0x000e220000001000 */
[----:B------:R-:W-:-:S04]  /*0bc0*/  FADD.FTZ R18, -R20, -RZ ;  /* 0x800000ff14127221 */ /* 0x000fc80000010100 */
[----:B0-----:R-:W-:-:S04]  /*0bd0*/  FFMA R21, R0, R18, 1 ;  /* 0x3f80000000157423 */ /* 0x001fc80000000012 */
[----:B------:R-:W-:-:S04]  /*0be0*/  FFMA R0, R0, R21, R0 ;  /* 0x0000001500007223 */ /* 0x000fc80000000000 */
[----:B------:R-:W-:-:S04]  /*0bf0*/  FFMA R21, R0, UR4, RZ ;  /* 0x0000000400157c23 */ /* 0x000fc800080000ff */
[----:B------:R-:W-:-:S04]  /*0c00*/  FFMA R22, R18, R21, UR4 ;  /* 0x0000000412167e23 */ /* 0x000fc80008000015 */
[----:B------:R-:W-:-:S04]  /*0c10*/  FFMA R21, R0, R22, R21 ;  /* 0x0000001600157223 */ /* 0x000fc80000000015 */
[----:B------:R-:W-:-:S04]  /*0c20*/  FFMA R22, R18, R21, UR4 ;  /* 0x0000000412167e23 */ /* 0x000fc80008000015 */
[----:B------:R-:W-:-:S05]  /*0c30*/  FFMA R18, R0, R22, R21 ;  /* 0x0000001600127223 */ /* 0x000fca0000000015 */
[----:B------:R-:W-:-:S04]  /*0c40*/  SHF.R.U32.HI R20, RZ, 0x17, R18 ;  /* 0x00000017ff147819 */ /* 0x000fc80000011612 */
[----:B------:R-:W-:-:S04]  /*0c50*/  LOP3.LUT R20, R20, 0xff, RZ, 0xc0, !PT ;  /* 0x000000ff14147812 */ /* 0x000fc800078ec0ff */
[----:B------:R-:W-:-:S04]  /*0c60*/  IADD3 R20, PT, PT, R20, R19, RZ ;  /* 0x0000001314147210 */ /* 0x000fc80007ffe0ff */
[----:B------:R-:W-:-:S04]  /*0c70*/  IADD3 R16, PT, PT, R20, -0x1, RZ ;  /* 0xffffffff14107810 */ /* 0x000fc80007ffe0ff */
[----:B------:R-:W-:-:S13]  /*0c80*/  ISETP.GE.U32.AND P0, PT, R16, 0xfe, PT ;  /* 0x000000fe1000780c */ /* 0x000fda0003f06070 */
[----:B------:R-:W-:Y:S05]  /*0c90*/  @!P0 BRA `(.L_x_10) ;  /* 0x0000000000808947 */ /* 0x000fea0003800000 */
[----:B------:R-:W-:-:S13]  /*0ca0*/  ISETP.GT.AND P0, PT, R20, 0xfe, PT ;  /* 0x000000fe1400780c */ /* 0x000fda0003f04270 */
[----:B------:R-:W-:Y:S05]  /*0cb0*/  @P0 BRA `(.L_x_11) ;  /* 0x00000000006c0947 */ /* 0x000fea0003800000 */
[----:B------:R-:W-:-:S13]  /*0cc0*/  ISETP.GE.AND P0, PT, R20, 0x1, PT ;  /* 0x000000011400780c */ /* 0x000fda0003f06270 */
[----:B------:R-:W-:Y:S05]  /*0cd0*/  @P0 BRA `(.L_x_12) ;  /* 0x0000000000740947 */ /* 0x000fea0003800000 */
[----:B------:R-:W-:Y:S02]  /*0ce0*/  ISETP.GE.AND P0, PT, R20, -0x18, PT ;  /* 0xffffffe81400780c */ /* 0x000fe40003f06270 */
[----:B------:R-:W-:-:S11]  /*0cf0*/  LOP3.LUT R18, R18, 0x80000000, RZ, 0xc0, !PT ;  /* 0x8000000012127812 */ /* 0x000fd600078ec0ff */
[----:B------:R-:W-:Y:S05]  /*0d00*/  @!P0 BRA `(.L_x_12) ;  /* 0x0000000000688947 */ /* 0x000fea0003800000 */
[-CC-:B------:R-:W-:Y:S01]  /*0d10*/  FFMA.RZ R16, R0, R22.reuse, R21.reuse ;  /* 0x0000001600107223 */ /* 0x180fe2000000c015 */
[C---:B------:R-:W-:Y:S02]  /*0d20*/  ISETP.NE.AND P2, PT, R20.reuse, RZ, PT ;  /* 0x000000ff1400720c */ /* 0x040fe40003f45270 */
[----:B------:R-:W-:Y:S02]  /*0d30*/  ISETP.NE.AND P1, PT, R20, RZ, PT ;  /* 0x000000ff1400720c */ /* 0x000fe40003f25270 */
[----:B------:R-:W-:Y:S01]  /*0d40*/  LOP3.LUT R19, R16, 0x7fffff, RZ, 0xc0, !PT ;  /* 0x007fffff10137812 */ /* 0x000fe200078ec0ff */
[CCC-:B------:R-:W-:Y:S01]  /*0d50*/  FFMA.RP R16, R0.reuse, R22.reuse, R21.reuse ;  /* 0x0000001600107223 */ /* 0x1c0fe20000008015 */
[----:B------:R-:W-:Y:S01]  /*0d60*/  FFMA.RM R21, R0, R22, R21 ;  /* 0x0000001600157223 */ /* 0x000fe20000004015 */
[----:B------:R-:W-:Y:S02]  /*0d70*/  IADD3 R0, PT, PT, R20, 0x20, RZ ;  /* 0x0000002014007810 */ /* 0x000fe40007ffe0ff */
[----:B------:R-:W-:-:S02]  /*0d80*/  LOP3.LUT R19, R19, 0x800000, RZ, 0xfc, !PT ;  /* 0x0080000013137812 */ /* 0x000fc400078efcff */
[----:B------:R-:W-:Y:S02]  /*0d90*/  IADD3 R20, PT, PT, -R20, RZ, RZ ;  /* 0x000000ff14147210 */ /* 0x000fe40007ffe1ff */
[----:B------:R-:W-:Y:S02]  /*0da0*/  SHF.L.U32 R0, R19, R0, RZ ;  /* 0x0000000013007219 */ /* 0x000fe400000006ff */
[----:B------:R-:W-:Y:S02]  /*0db0*/  FSETP.NEU.FTZ.AND P0, PT, R16, R21, PT ;  /* 0x000000151000720b */ /* 0x000fe40003f1d000 */
[----:B------:R-:W-:Y:S02]  /*0dc0*/  SEL R16, R20, RZ, P2 ;  /* 0x000000ff14107207 */ /* 0x000fe40001000000 */
[----:B------:R-:W-:Y:S02]  /*0dd0*/  ISETP.NE.AND P1, PT, R0, RZ, P1 ;  /* 0x000000ff0000720c */ /* 0x000fe40000f25270 */
[----:B------:R-:W-:-:S02]  /*0de0*/  SHF.R.U32.HI R16, RZ, R16, R19 ;  /* 0x00000010ff107219 */ /* 0x000fc40000011613 */
[----:B------:R-:W-:Y:S02]  /*0df0*/  PLOP3.LUT P0, PT, P0, P1, PT, 0xf8, 0x8f ;  /* 0x00000000008f781c */ /* 0x000fe40000703f70 */
[----:B------:R-:W-:Y:S02]  /*0e00*/  SHF.R.U32.HI R19, RZ, 0x1, R16 ;  /* 0x00000001ff137819 */ /* 0x000fe40000011610 */
[----:B------:R-:W-:-:S04]  /*0e10*/  SEL R0, RZ, 0x1, !P0 ;  /* 0x00000001ff007807 */ /* 0x000fc80004000000 */
[----:B------:R-:W-:-:S04]  /*0e20*/  LOP3.LUT R21, R0, 0x1, R19, 0xf8, !PT ;  /* 0x0000000100157812 */ /* 0x000fc800078ef813 */
[----:B------:R-:W-:-:S04]  /*0e30*/  LOP3.LUT R16, R21, R16, RZ, 0xc0, !PT ;  /* 0x0000001015107212 */ /* 0x000fc800078ec0ff */
[----:B------:R-:W-:-:S04]  /*0e40*/  IADD3 R19, PT, PT, R19, R16, RZ ;  /* 0x0000001013137210 */ /* 0x000fc80007ffe0ff */
[----:B------:R-:W-:Y:S01]  /*0e50*/  LOP3.LUT R18, R19, R18, RZ, 0xfc, !PT ;  /* 0x0000001213127212 */ /* 0x000fe200078efcff */
[----:B------:R-:W-:Y:S06]  /*0e60*/  BRA `(.L_x_12) ;  /* 0x0000000000107947 */ /* 0x000fec0003800000 */
.L_x_11:
[----:B------:R-:W-:-:S04]  /*0e70*/  LOP3.LUT R18, R18, 0x80000000, RZ, 0xc0, !PT ;  /* 0x8000000012127812 */ /* 0x000fc800078ec0ff */
[----:B------:R-:W-:Y:S01]  /*0e80*/  LOP3.LUT R18, R18, 0x7f800000, RZ, 0xfc, !PT ;  /* 0x7f80000012127812 */ /* 0x000fe200078efcff */
[----:B------:R-:W-:Y:S06]  /*0e90*/  BRA `(.L_x_12) ;  /* 0x0000000000047947 */ /* 0x000fec0003800000 */
.L_x_10:
[----:B------:R-:W-:-:S07]  /*0ea0*/  LEA R18, R19, R18, 0x17 ;  /* 0x0000001213127211 */ /* 0x000fce00078eb8ff */
.L_x_12:
[----:B------:R-:W-:Y:S05]  /*0eb0*/  BSYNC.RECONVERGENT B2 ;  /* 0x0000000000027941 */ /* 0x000fea0003800200 */
.L_x_9:
[----:B------:R-:W-:Y:S05]  /*0ec0*/  BRA `(.L_x_13) ;  /* 0x0000000000207947 */ /* 0x000fea0003800000 */
.L_x_8:
[----:B------:R-:W-:-:S04]  /*0ed0*/  LOP3.LUT R18, R21, 0x80000000, R18, 0x48, !PT ;  /* 0x8000000015127812 */ /* 0x000fc800078e4812 */
[----:B------:R-:W-:Y:S01]  /*0ee0*/  LOP3.LUT R18, R18, 0x7f800000, RZ, 0xfc, !PT ;  /* 0x7f80000012127812 */ /* 0x000fe200078efcff */
[----:B------:R-:W-:Y:S06]  /*0ef0*/  BRA `(.L_x_13) ;  /* 0x0000000000147947 */ /* 0x000fec0003800000 */
.L_x_7:
[----:B------:R-:W-:Y:S01]  /*0f00*/  LOP3.LUT R18, R21, 0x80000000, R18, 0x48, !PT ;  /* 0x8000000015127812 */ /* 0x000fe200078e4812 */
[----:B------:R-:W-:Y:S06]  /*0f10*/  BRA `(.L_x_13) ;  /* 0x00000000000c7947 */ /* 0x000fec0003800000 */
.L_x_6:
[----:B------:R-:W0:Y:S01]  /*0f20*/  MUFU.RSQ R18, -QNAN ;  /* 0xffc0000000127908 */ /* 0x000e220000001400 */
[----:B------:R-:W-:Y:S05]  /*0f30*/  BRA `(.L_x_13) ;  /* 0x0000000000047947 */ /* 0x000fea0003800000 */
.L_x_5:
[----:B------:R-:W-:-:S07]  /*0f40*/  FADD.FTZ R18, R0, 2 ;  /* 0x4000000000127421 */ /* 0x000fce0000010000 */
.L_x_13:
[----:B------:R-:W-:Y:S05]  /*0f50*/  BSYNC.RECONVERGENT B0 ;  /* 0x0000000000007941 */ /* 0x000fea0003800200 */
.L_x_2:
[----:B------:R-:W-:Y:S01]  /*0f60*/  HFMA2 R19, -RZ, RZ, 0, 0 ;  /* 0x00000000ff137431 */ /* 0x000fe200000001ff */
[----:B0-----:R-:W-:Y:S02]  /*0f70*/  MOV R0, R18 ;  /* 0x0000001200007202 */ /* 0x001fe40000000f00 */
[----:B------:R-:W-:-:S04]  /*0f80*/  MOV R18, R14 ;  /* 0x0000000e00127202 */ /* 0x000fc80000000f00 */
[----:B------:R-:W-:Y:S05]  /*0f90*/  RET.REL.NODEC R18 `(_Z19spec_advance_kernelP6t_partiPK5t_fldS3_PS1_ifff) ;  /* 0xfffffff012187950 */ /* 0x000fea0003c3ffff */
.L_x_14:
[----:B------:R-:W-:-:S00]  /*0fa0*/  BRA `(.L_x_14) ;  /* 0xfffffffc00fc7947 */ /* 0x000fc0000383ffff */
[----:B------:R-:W-:-:S00]  /*0fb0*/  NOP ;  /* 0x0000000000007918 */ /* 0x000fc00000000000 */
        /* <DEDUP_REMOVED lines=12> */
.L_x_15:


//--------------------- .nv.shared.reserved.0     --------------------------
	.section	.nv.shared.reserved.0,"aw",@nobits
	.weak		__nv_reservedSMEM_offset_0_alias
	.size		__nv_reservedSMEM_offset_0_alias, 0, 64
	.other		__nv_reservedSMEM_offset_0_alias,@"STO_CUDA_RESERVED_SHARED STV_DEFAULT"
__nv_reservedSMEM_offset_0_alias:
	.zero		0
	.zero		64


//--------------------- .nv.constant0._Z19spec_advance_kernelP6t_partiPK5t_fldS3_PS1_ifff --------------------------
	.section	.nv.constant0._Z19spec_advance_kernelP6t_partiPK5t_fldS3_PS1_ifff,"a",@progbits
	.sectionflags	@""
	.align	4
.nv.constant0._Z19spec_advance_kernelP6t_partiPK5t_fldS3_PS1_ifff:
	.zero		952


//--------------------- SYMBOLS --------------------------

	.type		.nv.reservedSmem.offset0,@object
	.size		.nv.reservedSmem.offset0,0x4
